	.headerflags	@"EF_CUDA_TEXMODE_UNIFIED EF_CUDA_64BIT_ADDRESS EF_CUDA_ACCELERATORS EF_CUDA_SM90 EF_CUDA_VIRTUAL_SM(EF_CUDA_SM90)"
	.elftype	@"ET_EXEC"


//--------------------- .nv.info                  --------------------------
	.section	.nv.info,"",@"SHT_CUDA_INFO"
	.align	4


	//----- nvinfo : EIATTR_REGCOUNT
	.align		4
        /*0000*/ 	.byte	0x04, 0x2f
        /*0002*/ 	.short	(.L_1 - .L_0)
	.align		4
.L_0:
        /*0004*/ 	.word	index@(triton_poi_fused_mul_41)
        /*0008*/ 	.word	0x0000000b


	//----- nvinfo : EIATTR_MIN_STACK_SIZE
	.align		4
.L_1:
        /*000c*/ 	.byte	0x04, 0x12
        /*000e*/ 	.short	(.L_3 - .L_2)
	.align		4
.L_2:
        /*0010*/ 	.word	index@(triton_poi_fused_mul_41)
        /*0014*/ 	.word	0x00000000


	//----- nvinfo : EIATTR_FRAME_SIZE
	.align		4
.L_3:
        /*0018*/ 	.byte	0x04, 0x11
        /*001a*/ 	.short	(.L_5 - .L_4)
	.align		4
.L_4:
        /*001c*/ 	.word	index@(triton_poi_fused_mul_41)
        /*0020*/ 	.word	0x00000000


	//----- nvinfo : EIATTR_MIN_STACK_SIZE
	.align		4
.L_5:
        /*0024*/ 	.byte	0x04, 0x12
        /*0026*/ 	.short	(.L_7 - .L_6)
	.align		4
.L_6:
        /*0028*/ 	.word	index@(triton_poi_fused_mul_41)
        /*002c*/ 	.word	0x00000000
.L_7:


//--------------------- .nv.info.triton_poi_fused_mul_41 --------------------------
	.section	.nv.info.triton_poi_fused_mul_41,"",@"SHT_CUDA_INFO"
	.sectionflags	@""
	.align	4


	//----- nvinfo : EIATTR_CUDA_API_VERSION
	.align		4
        /*0000*/ 	.byte	0x04, 0x37
        /*0002*/ 	.short	(.L_9 - .L_8)
.L_8:
        /*0004*/ 	.word	0x0000007c


	//----- nvinfo : EIATTR_KPARAM_INFO
	.align		4
.L_9:
        /*0008*/ 	.byte	0x04, 0x17
        /*000a*/ 	.short	(.L_11 - .L_10)
.L_10:
        /*000c*/ 	.word	0x00000000
        /*0010*/ 	.short	0x0002
        /*0012*/ 	.short	0x0010
        /*0014*/ 	.byte	0x00, 0xf0, 0x11, 0x00


	//----- nvinfo : EIATTR_KPARAM_INFO
	.align		4
.L_11:
        /*0018*/ 	.byte	0x04, 0x17
        /*001a*/ 	.short	(.L_13 - .L_12)
.L_12:
        /*001c*/ 	.word	0x00000000
        /*0020*/ 	.short	0x0001
        /*0022*/ 	.short	0x0008
        /*0024*/ 	.byte	0x00, 0xf4, 0x21, 0x00


	//----- nvinfo : EIATTR_KPARAM_INFO
	.align		4
.L_13:
        /*0028*/ 	.byte	0x04, 0x17
        /*002a*/ 	.short	(.L_15 - .L_14)
.L_14:
        /*002c*/ 	.word	0x00000000
        /*0030*/ 	.short	0x0000
        /*0032*/ 	.short	0x0000
        /*0034*/ 	.byte	0x00, 0xf4, 0x21, 0x00


	//----- nvinfo : EIATTR_SPARSE_MMA_MASK
	.align		4
.L_15:
        /*0038*/ 	.byte	0x03, 0x50
        /*003a*/ 	.short	0x0000


	//----- nvinfo : EIATTR_MAXREG_COUNT
	.align		4
        /*003c*/ 	.byte	0x03, 0x1b
        /*003e*/ 	.short	0x00ff


	//----- nvinfo : EIATTR_EXIT_INSTR_OFFSETS
	.align		4
        /*0040*/ 	.byte	0x04, 0x1c
        /*0042*/ 	.short	(.L_17 - .L_16)


	//   ....[0]....
.L_16:
        /*0044*/ 	.word	0x00000210


	//----- nvinfo : EIATTR_REQNTID
	.align		4
.L_17:
        /*0048*/ 	.byte	0x04, 0x10
        /*004a*/ 	.short	(.L_19 - .L_18)
.L_18:
        /*004c*/ 	.word	0x00000100
        /*0050*/ 	.word	0x00000001
        /*0054*/ 	.word	0x00000001


	//----- nvinfo : EIATTR_CBANK_PARAM_SIZE
	.align		4
.L_19:
        /*0058*/ 	.byte	0x03, 0x19
        /*005a*/ 	.short	0x0014


	//----- nvinfo : EIATTR_PARAM_CBANK
	.align		4
        /*005c*/ 	.byte	0x04, 0x0a
        /*005e*/ 	.short	(.L_21 - .L_20)
	.align		4
.L_20:
        /*0060*/ 	.word	index@(.nv.constant0.triton_poi_fused_mul_41)
        /*0064*/ 	.short	0x0210
        /*0066*/ 	.short	0x0014


	//----- nvinfo : EIATTR_SW_WAR
	.align		4
.L_21:
        /*0068*/ 	.byte	0x04, 0x36
        /*006a*/ 	.short	(.L_23 - .L_22)
.L_22:
        /*006c*/ 	.word	0x00000008
.L_23:


//--------------------- .nv.callgraph             --------------------------
	.section	.nv.callgraph,"",@"SHT_CUDA_CALLGRAPH"
	.align	4
	.sectionentsize	8
	.align		4
        /*0000*/ 	.word	0x00000000
	.align		4
        /*0004*/ 	.word	0xffffffff
	.align		4
        /*0008*/ 	.word	0x00000000
	.align		4
        /*000c*/ 	.word	0xfffffffe
	.align		4
        /*0010*/ 	.word	0x00000000
	.align		4
        /*0014*/ 	.word	0xfffffffd
	.align		4
        /*0018*/ 	.word	0x00000000
	.align		4
        /*001c*/ 	.word	0xfffffffc


//--------------------- .text.triton_poi_fused_mul_41 --------------------------
	.section	.text.triton_poi_fused_mul_41,"ax",@progbits
	.align	128
        .global         triton_poi_fused_mul_41
        .type           triton_poi_fused_mul_41,@function
        .size           triton_poi_fused_mul_41,(.L_x_1 - triton_poi_fused_mul_41)
        .other          triton_poi_fused_mul_41,@"STO_CUDA_ENTRY STV_DEFAULT"
triton_poi_fused_mul_41:
.text.triton_poi_fused_mul_41:
[----:B------:R-:W-:Y:S01]  /*0000*/  LDC R1, c[0x0][0x28] ;  /* 0x00000a00ff017b82 */ /* 0x000fe20000000800 */
[----:B------:R-:W1:Y:S07]  /*0010*/  S2R R0, SR_TID.X ;  /* 0x0000000000007919 */ /* 0x000e6e0000002100 */
[----:B------:R-:W2:Y:S01]  /*0020*/  LDC.64 R4, c[0x0][0x218] ;  /* 0x00008600ff047b82 */ /* 0x000ea20000000a00 */
[----:B------:R-:W-:Y:S01]  /*0030*/  ULDC.64 UR4, c[0x0][0x208] ;  /* 0x0000820000047ab9 */ /* 0x000fe20000000a00 */
[----:B------:R-:W3:Y:S01]  /*0040*/  S2R R7, SR_CTAID.X ;  /* 0x0000000000077919 */ /* 0x000ee20000002500 */
[----:B-1----:R-:W-:-:S02]  /*0050*/  SHF.L.U32 R0, R0, 0x1, RZ ;  /* 0x0000000100007819 */ /* 0x002fc400000006ff */
[----:B---3--:R-:W-:Y:S02]  /*0060*/  SHF.R.S32.HI R2, RZ, 0x16, R7 ;  /* 0x00000016ff027819 */ /* 0x008fe40000011407 */
[----:B------:R-:W-:Y:S02]  /*0070*/  LOP3.LUT R0, R0, 0x1fe, RZ, 0xc0, !PT ;  /* 0x000001fe00007812 */ /* 0x000fe400078ec0ff */
[----:B------:R-:W-:Y:S02]  /*0080*/  SGXT R2, R2, 0x1 ;  /* 0x000000010202781a */ /* 0x000fe40000000200 */
[----:B------:R-:W-:-:S04]  /*0090*/  LEA R7, R7, R0, 0x9 ;  /* 0x0000000007077211 */ /* 0x000fc800078e48ff */
[----:B------:R-:W-:-:S04]  /*00a0*/  LEA.HI R2, R2, R7, RZ, 0xc ;  /* 0x0000000702027211 */ /* 0x000fc800078f60ff */
[----:B------:R-:W-:-:S05]  /*00b0*/  SHF.R.S32.HI R3, RZ, 0xc, R2 ;  /* 0x0000000cff037819 */ /* 0x000fca0000011402 */
[----:B--2---:R-:W-:Y:S02]  /*00c0*/  IMAD.WIDE R4, R3, 0x4, R4 ;  /* 0x0000000403047825 */ /* 0x004fe400078e0204 */
[----:B------:R-:W1:Y:S04]  /*00d0*/  LDC.64 R2, c[0x0][0x210] ;  /* 0x00008400ff027b82 */ /* 0x000e680000000a00 */
[----:B------:R2:W3:Y:S01]  /*00e0*/  LDG.E.EL R4, desc[UR4][R4.64] ;  /* 0x0000000404047981 */ /* 0x0004e2000c2e1900 */
[----:B-1----:R-:W-:-:S05]  /*00f0*/  IMAD.WIDE R2, R7, 0x4, R2 ;  /* 0x0000000407027825 */ /* 0x002fca00078e0202 */
[----:B------:R-:W4:Y:S01]  /*0100*/  LDG.E.64 R6, desc[UR4][R2.64] ;  /* 0x0000000402067981 */ /* 0x000f22000c1e1b00 */
[----:B--2---:R-:W-:Y:S01]  /*0110*/  HFMA2.MMA R5, -RZ, RZ, 1.625, 0 ;  /* 0x3e800000ff057435 */ /* 0x004fe200000001ff */
[----:B---3--:R-:W-:-:S04]  /*0120*/  FADD R0, RZ, -R4 ;  /* 0x80000004ff007221 */ /* 0x008fc80000000000 */
[----:B------:R-:W-:-:S05]  /*0130*/  FMUL R0, R0, 1.4426950216293334961 ;  /* 0x3fb8aa3b00007820 */ /* 0x000fca0000400000 */
[----:B------:R-:W-:-:S13]  /*0140*/  FSETP.GEU.AND P0, PT, R0, -126, PT ;  /* 0xc2fc00000000780b */ /* 0x000fda0003f0e000 */
[----:B------:R-:W-:-:S04]  /*0150*/  @!P0 FMUL R0, R0, 0.5 ;  /* 0x3f00000000008820 */ /* 0x000fc80000400000 */
[----:B------:R-:W1:Y:S02]  /*0160*/  MUFU.EX2 R8, R0 ;  /* 0x0000000000087308 */ /* 0x000e640000000800 */
[----:B-1----:R-:W-:-:S04]  /*0170*/  @!P0 FMUL R8, R8, R8 ;  /* 0x0000000808088220 */ /* 0x002fc80000400000 */
[----:B------:R-:W-:-:S05]  /*0180*/  FADD R8, R8, 1 ;  /* 0x3f80000008087421 */ /* 0x000fca0000000000 */
[----:B------:R-:W-:-:S04]  /*0190*/  FSETP.GT.AND P0, PT, R8, 8.50705917302346158658e+37, PT ;  /* 0x7e8000000800780b */ /* 0x000fc80003f04000 */
[----:B------:R-:W-:-:S09]  /*01a0*/  FSEL R5, R5, 1, P0 ;  /* 0x3f80000005057808 */ /* 0x000fd20000000000 */
[----:B------:R-:W-:-:S06]  /*01b0*/  @P0 FMUL R8, R8, 0.25 ;  /* 0x3e80000008080820 */ /* 0x000fcc0000400000 */
[----:B------:R-:W1:Y:S02]  /*01c0*/  MUFU.RCP R8, R8 ;  /* 0x0000000800087308 */ /* 0x000e640000001000 */
[----:B-1----:R-:W-:-:S04]  /*01d0*/  FMUL R5, R8, R5 ;  /* 0x0000000508057220 */ /* 0x002fc80000400000 */
[-C--:B----4-:R-:W-:Y:S01]  /*01e0*/  FMUL R6, R6, R5.reuse ;  /* 0x0000000506067220 */ /* 0x090fe20000400000 */
[----:B------:R-:W-:-:S05]  /*01f0*/  FMUL R7, R7, R5 ;  /* 0x0000000507077220 */ /* 0x000fca0000400000 */
[----:B------:R-:W-:Y:S01]  /*0200*/  STG.E.64 desc[UR4][R2.64], R6 ;  /* 0x0000000602007986 */ /* 0x000fe2000c101b04 */
[----:B------:R-:W-:Y:S05]  /*0210*/  EXIT ;  /* 0x000000000000794d */ /* 0x000fea0003800000 */
.L_x_0:
[----:B------:R-:W-:-:S00]  /*0220*/  BRA `(.L_x_0) ;  /* 0xfffffffc00fc7947 */ /* 0x000fc0000383ffff */
[----:B------:R-:W-:-:S00]  /*0230*/  NOP ;  /* 0x0000000000007918 */ /* 0x000fc00000000000 */
        /* <DEDUP_REMOVED lines=12> */
.L_x_1:


//--------------------- .nv.constant0.triton_poi_fused_mul_41 --------------------------
	.section	.nv.constant0.triton_poi_fused_mul_41,"a",@progbits
	.sectionflags	@""
	.align	4
.nv.constant0.triton_poi_fused_mul_41:
	.zero		548
